	.headerflags	@"EF_CUDA_TEXMODE_UNIFIED EF_CUDA_64BIT_ADDRESS EF_CUDA_ACCELERATORS EF_CUDA_SM90 EF_CUDA_VIRTUAL_SM(EF_CUDA_SM90)"
	.elftype	@"ET_EXEC"


//--------------------- .nv.info                  --------------------------
	.section	.nv.info,"",@"SHT_CUDA_INFO"
	.align	4


	//----- nvinfo : EIATTR_REGCOUNT
	.align		4
        /*0000*/ 	.byte	0x04, 0x2f
        /*0002*/ 	.short	(.L_1 - .L_0)
	.align		4
.L_0:
        /*0004*/ 	.word	index@(triton_poi_fused_clone_36)
        /*0008*/ 	.word	0x00000010


	//----- nvinfo : EIATTR_MIN_STACK_SIZE
	.align		4
.L_1:
        /*000c*/ 	.byte	0x04, 0x12
        /*000e*/ 	.short	(.L_3 - .L_2)
	.align		4
.L_2:
        /*0010*/ 	.word	index@(triton_poi_fused_clone_36)
        /*0014*/ 	.word	0x00000000


	//----- nvinfo : EIATTR_FRAME_SIZE
	.align		4
.L_3:
        /*0018*/ 	.byte	0x04, 0x11
        /*001a*/ 	.short	(.L_5 - .L_4)
	.align		4
.L_4:
        /*001c*/ 	.word	index@(triton_poi_fused_clone_36)
        /*0020*/ 	.word	0x00000000


	//----- nvinfo : EIATTR_MIN_STACK_SIZE
	.align		4
.L_5:
        /*0024*/ 	.byte	0x04, 0x12
        /*0026*/ 	.short	(.L_7 - .L_6)
	.align		4
.L_6:
        /*0028*/ 	.word	index@(triton_poi_fused_clone_36)
        /*002c*/ 	.word	0x00000000
.L_7:


//--------------------- .nv.info.triton_poi_fused_clone_36 --------------------------
	.section	.nv.info.triton_poi_fused_clone_36,"",@"SHT_CUDA_INFO"
	.sectionflags	@""
	.align	4


	//----- nvinfo : EIATTR_CUDA_API_VERSION
	.align		4
        /*0000*/ 	.byte	0x04, 0x37
        /*0002*/ 	.short	(.L_9 - .L_8)
.L_8:
        /*0004*/ 	.word	0x0000007c


	//----- nvinfo : EIATTR_KPARAM_INFO
	.align		4
.L_9:
        /*0008*/ 	.byte	0x04, 0x17
        /*000a*/ 	.short	(.L_11 - .L_10)
.L_10:
        /*000c*/ 	.word	0x00000000
        /*0010*/ 	.short	0x0003
        /*0012*/ 	.short	0x0018
        /*0014*/ 	.byte	0x00, 0xf0, 0x11, 0x00


	//----- nvinfo : EIATTR_KPARAM_INFO
	.align		4
.L_11:
        /*0018*/ 	.byte	0x04, 0x17
        /*001a*/ 	.short	(.L_13 - .L_12)
.L_12:
        /*001c*/ 	.word	0x00000000
        /*0020*/ 	.short	0x0002
        /*0022*/ 	.short	0x0010
        /*0024*/ 	.byte	0x00, 0xf4, 0x21, 0x00


	//----- nvinfo : EIATTR_KPARAM_INFO
	.align		4
.L_13:
        /*0028*/ 	.byte	0x04, 0x17
        /*002a*/ 	.short	(.L_15 - .L_14)
.L_14:
        /*002c*/ 	.word	0x00000000
        /*0030*/ 	.short	0x0001
        /*0032*/ 	.short	0x0008
        /*0034*/ 	.byte	0x00, 0xf4, 0x21, 0x00


	//----- nvinfo : EIATTR_KPARAM_INFO
	.align		4
.L_15:
        /*0038*/ 	.byte	0x04, 0x17
        /*003a*/ 	.short	(.L_17 - .L_16)
.L_16:
        /*003c*/ 	.word	0x00000000
        /*0040*/ 	.short	0x0000
        /*0042*/ 	.short	0x0000
        /*0044*/ 	.byte	0x00, 0xf4, 0x21, 0x00


	//----- nvinfo : EIATTR_SPARSE_MMA_MASK
	.align		4
.L_17:
        /*0048*/ 	.byte	0x03, 0x50
        /*004a*/ 	.short	0x0000


	//----- nvinfo : EIATTR_MAXREG_COUNT
	.align		4
        /*004c*/ 	.byte	0x03, 0x1b
        /*004e*/ 	.short	0x00ff


	//----- nvinfo : EIATTR_EXIT_INSTR_OFFSETS
	.align		4
        /*0050*/ 	.byte	0x04, 0x1c
        /*0052*/ 	.short	(.L_19 - .L_18)


	//   ....[0]....
.L_18:
        /*0054*/ 	.word	0x000001a0


	//   ....[1]....
        /*0058*/ 	.word	0x000001c0


	//----- nvinfo : EIATTR_REQNTID
	.align		4
.L_19:
        /*005c*/ 	.byte	0x04, 0x10
        /*005e*/ 	.short	(.L_21 - .L_20)
.L_20:
        /*0060*/ 	.word	0x00000080
        /*0064*/ 	.word	0x00000001
        /*0068*/ 	.word	0x00000001


	//----- nvinfo : EIATTR_CBANK_PARAM_SIZE
	.align		4
.L_21:
        /*006c*/ 	.byte	0x03, 0x19
        /*006e*/ 	.short	0x001c


	//----- nvinfo : EIATTR_PARAM_CBANK
	.align		4
        /*0070*/ 	.byte	0x04, 0x0a
        /*0072*/ 	.short	(.L_23 - .L_22)
	.align		4
.L_22:
        /*0074*/ 	.word	index@(.nv.constant0.triton_poi_fused_clone_36)
        /*0078*/ 	.short	0x0210
        /*007a*/ 	.short	0x001c


	//----- nvinfo : EIATTR_SW_WAR
	.align		4
.L_23:
        /*007c*/ 	.byte	0x04, 0x36
        /*007e*/ 	.short	(.L_25 - .L_24)
.L_24:
        /*0080*/ 	.word	0x00000008
.L_25:


//--------------------- .nv.callgraph             --------------------------
	.section	.nv.callgraph,"",@"SHT_CUDA_CALLGRAPH"
	.align	4
	.sectionentsize	8
	.align		4
        /*0000*/ 	.word	0x00000000
	.align		4
        /*0004*/ 	.word	0xffffffff
	.align		4
        /*0008*/ 	.word	0x00000000
	.align		4
        /*000c*/ 	.word	0xfffffffe
	.align		4
        /*0010*/ 	.word	0x00000000
	.align		4
        /*0014*/ 	.word	0xfffffffd
	.align		4
        /*0018*/ 	.word	0x00000000
	.align		4
        /*001c*/ 	.word	0xfffffffc


//--------------------- .text.triton_poi_fused_clone_36 --------------------------
	.section	.text.triton_poi_fused_clone_36,"ax",@progbits
	.align	128
        .global         triton_poi_fused_clone_36
        .type           triton_poi_fused_clone_36,@function
        .size           triton_poi_fused_clone_36,(.L_x_1 - triton_poi_fused_clone_36)
        .other          triton_poi_fused_clone_36,@"STO_CUDA_ENTRY STV_DEFAULT"
triton_poi_fused_clone_36:
.text.triton_poi_fused_clone_36:
[----:B------:R-:W0:Y:S02]  /*0000*/  LDC R1, c[0x0][0x28] ;  /* 0x00000a00ff017b82 */ /* 0x000e240000000800 */
[----:B------:R-:W1:Y:S01]  /*0010*/  S2R R0, SR_TID.X ;  /* 0x0000000000007919 */ /* 0x000e620000002100 */
[----:B------:R-:W2:Y:S01]  /*0020*/  LDC.64 R2, c[0x0][0x210] ;  /* 0x00008400ff027b82 */ /* 0x000ea20000000a00 */
[----:B------:R-:W-:Y:S01]  /*0030*/  CS2R R12, SRZ ;  /* 0x00000000000c7805 */ /* 0x000fe2000001ff00 */
[----:B------:R-:W-:Y:S01]  /*0040*/  ULDC.64 UR4, c[0x0][0x208] ;  /* 0x0000820000047ab9 */ /* 0x000fe20000000a00 */
[----:B------:R-:W3:Y:S05]  /*0050*/  S2R R9, SR_CTAID.X ;  /* 0x0000000000097919 */ /* 0x000eea0000002500 */
[----:B------:R-:W4:Y:S01]  /*0060*/  LDC.64 R4, c[0x0][0x218] ;  /* 0x00008600ff047b82 */ /* 0x000f220000000a00 */
[----:B-1----:R-:W-:-:S05]  /*0070*/  IMAD.SHL.U32 R0, R0, 0x2, RZ ;  /* 0x0000000200007824 */ /* 0x002fca00078e00ff */
[----:B------:R-:W-:-:S05]  /*0080*/  LOP3.LUT R0, R0, 0xfe, RZ, 0xc0, !PT ;  /* 0x000000fe00007812 */ /* 0x000fca00078ec0ff */
[----:B---3--:R-:W-:-:S05]  /*0090*/  IMAD R9, R9, 0x100, R0 ;  /* 0x0000010009097824 */ /* 0x008fca00078e0200 */
[----:B------:R-:W-:Y:S02]  /*00a0*/  SHF.R.S32.HI R0, RZ, 0x1f, R9 ;  /* 0x0000001fff007819 */ /* 0x000fe40000011409 */
[----:B------:R-:W-:Y:S02]  /*00b0*/  ISETP.GE.AND P0, PT, R9, 0x800, PT ;  /* 0x000008000900780c */ /* 0x000fe40003f06270 */
[----:B------:R-:W-:-:S04]  /*00c0*/  LEA.HI R0, R0, R9, RZ, 0x9 ;  /* 0x0000000900007211 */ /* 0x000fc800078f48ff */
[----:B------:R-:W-:Y:S02]  /*00d0*/  LOP3.LUT R6, R0, 0xfffffe00, RZ, 0xc0, !PT ;  /* 0xfffffe0000067812 */ /* 0x000fe400078ec0ff */
[----:B------:R-:W-:Y:S02]  /*00e0*/  SHF.R.S32.HI R0, RZ, 0x9, R0 ;  /* 0x00000009ff007819 */ /* 0x000fe40000011400 */
[----:B------:R-:W-:-:S05]  /*00f0*/  IADD3 R7, R9, 0x3800, -R6 ;  /* 0x0000380009077810 */ /* 0x000fca0007ffe806 */
[----:B------:R-:W-:Y:S02]  /*0100*/  IMAD R11, R0, 0x4800, R7 ;  /* 0x00004800000b7824 */ /* 0x000fe400078e0207 */
[----:B----4-:R-:W-:Y:S02]  /*0110*/  IMAD.WIDE.U32 R4, R7, 0x4, R4 ;  /* 0x0000000407047825 */ /* 0x010fe400078e0004 */
[----:B------:R-:W1:Y:S02]  /*0120*/  LDC.64 R6, c[0x0][0x220] ;  /* 0x00008800ff067b82 */ /* 0x000e640000000a00 */
[----:B--2---:R-:W-:Y:S01]  /*0130*/  IMAD.WIDE R2, R11, 0x4, R2 ;  /* 0x000000040b027825 */ /* 0x004fe200078e0202 */
[----:B------:R-:W-:Y:S01]  /*0140*/  CS2R R10, SRZ ;  /* 0x00000000000a7805 */ /* 0x000fe2000001ff00 */
[----:B------:R-:W2:Y:S05]  /*0150*/  @!P0 LDG.E.EL.64 R12, desc[UR4][R4.64] ;  /* 0x00000004040c8981 */ /* 0x000eaa000c2e1b00 */
[----:B------:R-:W2:Y:S01]  /*0160*/  @!P0 LDG.E.64 R10, desc[UR4][R2.64] ;  /* 0x00000004020a8981 */ /* 0x000ea2000c1e1b00 */
[----:B-1----:R-:W-:-:S04]  /*0170*/  IMAD.WIDE R6, R9, 0x4, R6 ;  /* 0x0000000409067825 */ /* 0x002fc800078e0206 */
[----:B--2---:R-:W-:Y:S01]  /*0180*/  FADD R10, R12, R10 ;  /* 0x0000000a0c0a7221 */ /* 0x004fe20000000000 */
[----:B------:R-:W-:Y:S01]  /*0190*/  FADD R11, R13, R11 ;  /* 0x0000000b0d0b7221 */ /* 0x000fe20000000000 */
[----:B------:R-:W-:Y:S06]  /*01a0*/  @P0 EXIT ;  /* 0x000000000000094d */ /* 0x000fec0003800000 */
[----:B------:R-:W-:Y:S01]  /*01b0*/  STG.E.64 desc[UR4][R6.64], R10 ;  /* 0x0000000a06007986 */ /* 0x000fe2000c101b04 */
[----:B------:R-:W-:Y:S05]  /*01c0*/  EXIT ;  /* 0x000000000000794d */ /* 0x000fea0003800000 */
.L_x_0:
[----:B------:R-:W-:-:S00]  /*01d0*/  BRA `(.L_x_0) ;  /* 0xfffffffc00fc7947 */ /* 0x000fc0000383ffff */
[----:B------:R-:W-:-:S00]  /*01e0*/  NOP ;  /* 0x0000000000007918 */ /* 0x000fc00000000000 */
        /* <DEDUP_REMOVED lines=9> */
.L_x_1:


//--------------------- .nv.constant0.triton_poi_fused_clone_36 --------------------------
	.section	.nv.constant0.triton_poi_fused_clone_36,"a",@progbits
	.sectionflags	@""
	.align	4
.nv.constant0.triton_poi_fused_clone_36:
	.zero		556
